	.headerflags	@"EF_CUDA_TEXMODE_UNIFIED EF_CUDA_64BIT_ADDRESS EF_CUDA_ACCELERATORS EF_CUDA_SM90 EF_CUDA_VIRTUAL_SM(EF_CUDA_SM90)"
	.elftype	@"ET_EXEC"


//--------------------- .nv.info                  --------------------------
	.section	.nv.info,"",@"SHT_CUDA_INFO"
	.align	4


	//----- nvinfo : EIATTR_REGCOUNT
	.align		4
        /*0000*/ 	.byte	0x04, 0x2f
        /*0002*/ 	.short	(.L_3 - .L_2)
	.align		4
.L_2:
        /*0004*/ 	.word	index@(triton_poi_fused_clone_13)
        /*0008*/ 	.word	0x00000020


	//----- nvinfo : EIATTR_MIN_STACK_SIZE
	.align		4
.L_3:
        /*000c*/ 	.byte	0x04, 0x12
        /*000e*/ 	.short	(.L_5 - .L_4)
	.align		4
.L_4:
        /*0010*/ 	.word	index@(triton_poi_fused_clone_13)
        /*0014*/ 	.word	0x00000000


	//----- nvinfo : EIATTR_FRAME_SIZE
	.align		4
.L_5:
        /*0018*/ 	.byte	0x04, 0x11
        /*001a*/ 	.short	(.L_7 - .L_6)
	.align		4
.L_6:
        /*001c*/ 	.word	index@(triton_poi_fused_clone_13)
        /*0020*/ 	.word	0x00000000


	//----- nvinfo : EIATTR_MIN_STACK_SIZE
	.align		4
.L_7:
        /*0024*/ 	.byte	0x04, 0x12
        /*0026*/ 	.short	(.L_9 - .L_8)
	.align		4
.L_8:
        /*0028*/ 	.word	index@(triton_poi_fused_clone_13)
        /*002c*/ 	.word	0x00000000
.L_9:


//--------------------- .nv.info.triton_poi_fused_clone_13 --------------------------
	.section	.nv.info.triton_poi_fused_clone_13,"",@"SHT_CUDA_INFO"
	.sectionflags	@""
	.align	4


	//----- nvinfo : EIATTR_CUDA_API_VERSION
	.align		4
        /*0000*/ 	.byte	0x04, 0x37
        /*0002*/ 	.short	(.L_11 - .L_10)
.L_10:
        /*0004*/ 	.word	0x0000007c


	//----- nvinfo : EIATTR_KPARAM_INFO
	.align		4
.L_11:
        /*0008*/ 	.byte	0x04, 0x17
        /*000a*/ 	.short	(.L_13 - .L_12)
.L_12:
        /*000c*/ 	.word	0x00000000
        /*0010*/ 	.short	0x0006
        /*0012*/ 	.short	0x0030
        /*0014*/ 	.byte	0x00, 0xf0, 0x11, 0x00


	//----- nvinfo : EIATTR_KPARAM_INFO
	.align		4
.L_13:
        /*0018*/ 	.byte	0x04, 0x17
        /*001a*/ 	.short	(.L_15 - .L_14)
.L_14:
        /*001c*/ 	.word	0x00000000
        /*0020*/ 	.short	0x0005
        /*0022*/ 	.short	0x0028
        /*0024*/ 	.byte	0x00, 0xf4, 0x21, 0x00


	//----- nvinfo : EIATTR_KPARAM_INFO
	.align		4
.L_15:
        /*0028*/ 	.byte	0x04, 0x17
        /*002a*/ 	.short	(.L_17 - .L_16)
.L_16:
        /*002c*/ 	.word	0x00000000
        /*0030*/ 	.short	0x0004
        /*0032*/ 	.short	0x0020
        /*0034*/ 	.byte	0x00, 0xf4, 0x21, 0x00


	//----- nvinfo : EIATTR_KPARAM_INFO
	.align		4
.L_17:
        /*0038*/ 	.byte	0x04, 0x17
        /*003a*/ 	.short	(.L_19 - .L_18)
.L_18:
        /*003c*/ 	.word	0x00000000
        /*0040*/ 	.short	0x0003
        /*0042*/ 	.short	0x0018
        /*0044*/ 	.byte	0x00, 0xf4, 0x21, 0x00


	//----- nvinfo : EIATTR_KPARAM_INFO
	.align		4
.L_19:
        /*0048*/ 	.byte	0x04, 0x17
        /*004a*/ 	.short	(.L_21 - .L_20)
.L_20:
        /*004c*/ 	.word	0x00000000
        /*0050*/ 	.short	0x0002
        /*0052*/ 	.short	0x0010
        /*0054*/ 	.byte	0x00, 0xf4, 0x21, 0x00


	//----- nvinfo : EIATTR_KPARAM_INFO
	.align		4
.L_21:
        /*0058*/ 	.byte	0x04, 0x17
        /*005a*/ 	.short	(.L_23 - .L_22)
.L_22:
        /*005c*/ 	.word	0x00000000
        /*0060*/ 	.short	0x0001
        /*0062*/ 	.short	0x0008
        /*0064*/ 	.byte	0x00, 0xf4, 0x21, 0x00


	//----- nvinfo : EIATTR_KPARAM_INFO
	.align		4
.L_23:
        /*0068*/ 	.byte	0x04, 0x17
        /*006a*/ 	.short	(.L_25 - .L_24)
.L_24:
        /*006c*/ 	.word	0x00000000
        /*0070*/ 	.short	0x0000
        /*0072*/ 	.short	0x0000
        /*0074*/ 	.byte	0x00, 0xf4, 0x21, 0x00


	//----- nvinfo : EIATTR_SPARSE_MMA_MASK
	.align		4
.L_25:
        /*0078*/ 	.byte	0x03, 0x50
        /*007a*/ 	.short	0x0000


	//----- nvinfo : EIATTR_MAXREG_COUNT
	.align		4
        /*007c*/ 	.byte	0x03, 0x1b
        /*007e*/ 	.short	0x00ff


	//----- nvinfo : EIATTR_EXIT_INSTR_OFFSETS
	.align		4
        /*0080*/ 	.byte	0x04, 0x1c
        /*0082*/ 	.short	(.L_27 - .L_26)


	//   ....[0]....
.L_26:
        /*0084*/ 	.word	0x00000a00


	//   ....[1]....
        /*0088*/ 	.word	0x00000a20


	//----- nvinfo : EIATTR_REQNTID
	.align		4
.L_27:
        /*008c*/ 	.byte	0x04, 0x10
        /*008e*/ 	.short	(.L_29 - .L_28)
.L_28:
        /*0090*/ 	.word	0x00000080
        /*0094*/ 	.word	0x00000001
        /*0098*/ 	.word	0x00000001


	//----- nvinfo : EIATTR_CBANK_PARAM_SIZE
	.align		4
.L_29:
        /*009c*/ 	.byte	0x03, 0x19
        /*009e*/ 	.short	0x0034


	//----- nvinfo : EIATTR_PARAM_CBANK
	.align		4
        /*00a0*/ 	.byte	0x04, 0x0a
        /*00a2*/ 	.short	(.L_31 - .L_30)
	.align		4
.L_30:
        /*00a4*/ 	.word	index@(.nv.constant0.triton_poi_fused_clone_13)
        /*00a8*/ 	.short	0x0210
        /*00aa*/ 	.short	0x0034


	//----- nvinfo : EIATTR_SW_WAR
	.align		4
.L_31:
        /*00ac*/ 	.byte	0x04, 0x36
        /*00ae*/ 	.short	(.L_33 - .L_32)
.L_32:
        /*00b0*/ 	.word	0x00000008
.L_33:


//--------------------- .nv.callgraph             --------------------------
	.section	.nv.callgraph,"",@"SHT_CUDA_CALLGRAPH"
	.align	4
	.sectionentsize	8
	.align		4
        /*0000*/ 	.word	0x00000000
	.align		4
        /*0004*/ 	.word	0xffffffff
	.align		4
        /*0008*/ 	.word	0x00000000
	.align		4
        /*000c*/ 	.word	0xfffffffe
	.align		4
        /*0010*/ 	.word	0x00000000
	.align		4
        /*0014*/ 	.word	0xfffffffd
	.align		4
        /*0018*/ 	.word	0x00000000
	.align		4
        /*001c*/ 	.word	0xfffffffc


//--------------------- .nv.constant4             --------------------------
	.section	.nv.constant4,"a",@progbits
	.align	8
	.align		8
.nv.constant4:
        /*0000*/ 	.dword	_$_str
	.align		8
        /*0008*/ 	.dword	_$_str_$_2


//--------------------- .text.triton_poi_fused_clone_13 --------------------------
	.section	.text.triton_poi_fused_clone_13,"ax",@progbits
	.align	128
        .global         triton_poi_fused_clone_13
        .type           triton_poi_fused_clone_13,@function
        .size           triton_poi_fused_clone_13,(.L_x_1 - triton_poi_fused_clone_13)
        .other          triton_poi_fused_clone_13,@"STO_CUDA_ENTRY STV_DEFAULT"
triton_poi_fused_clone_13:
.text.triton_poi_fused_clone_13:
[----:B------:R-:W0:Y:S01]  /*0000*/  LDC R1, c[0x0][0x28] ;  /* 0x00000a00ff017b82 */ /* 0x000e220000000800 */
[----:B------:R-:W1:Y:S01]  /*0010*/  S2R R0, SR_TID.X ;  /* 0x0000000000007919 */ /* 0x000e620000002100 */
[----:B------:R-:W-:Y:S01]  /*0020*/  CS2R R12, SRZ ;  /* 0x00000000000c7805 */ /* 0x000fe2000001ff00 */
[----:B------:R-:W-:Y:S01]  /*0030*/  ULDC.64 UR4, c[0x0][0x208] ;  /* 0x0000820000047ab9 */ /* 0x000fe20000000a00 */
[----:B------:R-:W2:Y:S01]  /*0040*/  S2R R3, SR_CTAID.X ;  /* 0x0000000000037919 */ /* 0x000ea20000002500 */
[----:B-1----:R-:W-:-:S04]  /*0050*/  SHF.L.U32 R0, R0, 0x2, RZ ;  /* 0x0000000200007819 */ /* 0x002fc800000006ff */
[----:B------:R-:W-:-:S04]  /*0060*/  LOP3.LUT R0, R0, 0x1fc, RZ, 0xc0, !PT ;  /* 0x000001fc00007812 */ /* 0x000fc800078ec0ff */
[----:B--2---:R-:W-:Y:S02]  /*0070*/  LEA R0, R3, R0, 0x9 ;  /* 0x0000000003007211 */ /* 0x004fe400078e48ff */
[----:B------:R-:W1:Y:S02]  /*0080*/  LDC.64 R2, c[0x0][0x220] ;  /* 0x00008800ff027b82 */ /* 0x000e640000000a00 */
[C---:B------:R-:W-:Y:S01]  /*0090*/  ISETP.GE.AND P0, PT, R0.reuse, 0xf200, PT ;  /* 0x0000f2000000780c */ /* 0x040fe20003f06270 */
[C---:B------:R-:W-:Y:S01]  /*00a0*/  IMAD.HI R10, R0.reuse, 0x43b3d5b, RZ ;  /* 0x043b3d5b000a7827 */ /* 0x040fe200078e02ff */
[----:B------:R-:W-:Y:S02]  /*00b0*/  IADD3 R8, R0, 0x2, RZ ;  /* 0x0000000200087810 */ /* 0x000fe40007ffe0ff */
[----:B------:R-:W-:Y:S01]  /*00c0*/  IADD3 R4, R0, 0x3, RZ ;  /* 0x0000000300047810 */ /* 0x000fe20007ffe0ff */
[----:B------:R-:W-:Y:S01]  /*00d0*/  IMAD.HI R9, R0, 0x2e8ba2e9, RZ ;  /* 0x2e8ba2e900097827 */ /* 0x000fe200078e02ff */
[----:B------:R-:W-:-:S03]  /*00e0*/  SHF.R.U32.HI R5, RZ, 0x1f, R10 ;  /* 0x0000001fff057819 */ /* 0x000fc6000001160a */
[----:B------:R-:W-:Y:S01]  /*00f0*/  IMAD.HI R17, R8, 0x2e8ba2e9, RZ ;  /* 0x2e8ba2e908117827 */ /* 0x000fe200078e02ff */
[----:B------:R-:W-:Y:S02]  /*0100*/  LEA.HI.SX32 R10, R10, R5, 0x1d ;  /* 0x000000050a0a7211 */ /* 0x000fe400078feaff */
[----:B------:R-:W-:Y:S01]  /*0110*/  SHF.R.U32.HI R6, RZ, 0x1f, R9 ;  /* 0x0000001fff067819 */ /* 0x000fe20000011609 */
[----:B------:R-:W-:Y:S01]  /*0120*/  IMAD.HI R11, R4, 0x2e8ba2e9, RZ ;  /* 0x2e8ba2e9040b7827 */ /* 0x000fe200078e02ff */
[----:B------:R-:W-:-:S04]  /*0130*/  SHF.R.S32.HI R5, RZ, 0x1f, R10 ;  /* 0x0000001fff057819 */ /* 0x000fc8000001140a */
[----:B------:R-:W-:-:S04]  /*0140*/  LEA.HI R5, R5, R10, RZ, 0x5 ;  /* 0x0000000a05057211 */ /* 0x000fc800078f28ff */
[----:B------:R-:W-:Y:S02]  /*0150*/  LOP3.LUT R25, R5, 0xffffffe0, RZ, 0xc0, !PT ;  /* 0xffffffe005197812 */ /* 0x000fe400078ec0ff */
[----:B------:R-:W-:Y:S02]  /*0160*/  IADD3 R5, R0, 0x1, RZ ;  /* 0x0000000100057810 */ /* 0x000fe40007ffe0ff */
[----:B------:R-:W-:-:S03]  /*0170*/  IADD3 R25, R10, -R25, RZ ;  /* 0x800000190a197210 */ /* 0x000fc60007ffe0ff */
[----:B------:R-:W-:-:S04]  /*0180*/  IMAD.HI R7, R5, 0x2e8ba2e9, RZ ;  /* 0x2e8ba2e905077827 */ /* 0x000fc800078e02ff */
[----:B-1----:R-:W-:Y:S01]  /*0190*/  IMAD.WIDE R2, R25, 0x4, R2 ;  /* 0x0000000419027825 */ /* 0x002fe200078e0202 */
[----:B------:R-:W-:-:S04]  /*01a0*/  SHF.R.U32.HI R14, RZ, 0x1f, R7 ;  /* 0x0000001fff0e7819 */ /* 0x000fc80000011607 */
[----:B------:R-:W2:Y:S01]  /*01b0*/  @!P0 LDG.E.EL R12, desc[UR4][R2.64] ;  /* 0x00000004020c8981 */ /* 0x000ea2000c2e1900 */
[----:B------:R-:W-:Y:S02]  /*01c0*/  LEA.HI.SX32 R18, R7, R14, 0x1e ;  /* 0x0000000e07127211 */ /* 0x000fe400078ff2ff */
[----:B------:R-:W-:Y:S01]  /*01d0*/  LEA.HI.SX32 R9, R9, R6, 0x1e ;  /* 0x0000000609097211 */ /* 0x000fe200078ff2ff */
[----:B------:R-:W3:Y:S01]  /*01e0*/  @!P0 LDG.E.EL R13, desc[UR4][R2.64] ;  /* 0x00000004020d8981 */ /* 0x000ee2000c2e1900 */
[----:B------:R-:W-:Y:S02]  /*01f0*/  CS2R R14, SRZ ;  /* 0x00000000000e7805 */ /* 0x000fe4000001ff00 */
[----:B------:R-:W-:Y:S01]  /*0200*/  SHF.R.U32.HI R16, RZ, 0x1f, R17 ;  /* 0x0000001fff107819 */ /* 0x000fe20000011611 */
[----:B------:R-:W-:Y:S01]  /*0210*/  IMAD.HI R19, R9, 0x2e8ba2e9, RZ ;  /* 0x2e8ba2e909137827 */ /* 0x000fe200078e02ff */
[----:B------:R-:W-:Y:S02]  /*0220*/  SHF.R.U32.HI R6, RZ, 0x1f, R11 ;  /* 0x0000001fff067819 */ /* 0x000fe4000001160b */
[----:B------:R-:W4:Y:S04]  /*0230*/  @!P0 LDG.E.EL R14, desc[UR4][R2.64] ;  /* 0x00000004020e8981 */ /* 0x000f28000c2e1900 */
[----:B------:R1:W5:Y:S01]  /*0240*/  @!P0 LDG.E.EL R15, desc[UR4][R2.64] ;  /* 0x00000004020f8981 */ /* 0x000362000c2e1900 */
[----:B------:R-:W-:Y:S01]  /*0250*/  SHF.R.U32.HI R20, RZ, 0x1f, R19 ;  /* 0x0000001fff147819 */ /* 0x000fe20000011613 */
[----:B------:R-:W-:Y:S01]  /*0260*/  HFMA2.MMA R21, -RZ, RZ, 0, 3.4332275390625e-05 ;  /* 0x00000240ff157435 */ /* 0x000fe200000001ff */
[----:B------:R-:W-:-:S02]  /*0270*/  LEA.HI.SX32 R17, R17, R16, 0x1e ;  /* 0x0000001011117211 */ /* 0x000fc400078ff2ff */
[----:B------:R-:W-:Y:S02]  /*0280*/  LEA.HI.SX32 R11, R11, R6, 0x1e ;  /* 0x000000060b0b7211 */ /* 0x000fe400078ff2ff */
[----:B------:R-:W-:Y:S01]  /*0290*/  LEA.HI R20, R19, R20, RZ, 0x1e ;  /* 0x0000001413147211 */ /* 0x000fe200078ff0ff */
[----:B------:R-:W1:Y:S01]  /*02a0*/  LDC.64 R6, c[0x0][0x210] ;  /* 0x00008400ff067b82 */ /* 0x000e620000000a00 */
[----:B------:R-:W-:Y:S02]  /*02b0*/  IMAD R19, R18, -0x16, R5 ;  /* 0xffffffea12137824 */ /* 0x000fe400078e0205 */
[----:B------:R-:W-:-:S04]  /*02c0*/  IMAD.HI R18, R17, 0x2e8ba2e9, RZ ;  /* 0x2e8ba2e911127827 */ /* 0x000fc800078e02ff */
[----:B------:R-:W-:Y:S01]  /*02d0*/  IMAD R16, R10, R21, 0x19 ;  /* 0x000000190a107424 */ /* 0x000fe200078e0215 */
[----:B------:R-:W-:Y:S01]  /*02e0*/  SHF.R.U32.HI R23, RZ, 0x1f, R18 ;  /* 0x0000001fff177819 */ /* 0x000fe20000011612 */
[----:B------:R-:W-:Y:S02]  /*02f0*/  IMAD R21, R11, -0x16, R4 ;  /* 0xffffffea0b157824 */ /* 0x000fe400078e0204 */
[----:B------:R-:W-:Y:S01]  /*0300*/  IMAD R5, R9, -0x16, R0 ;  /* 0xffffffea09057824 */ /* 0x000fe200078e0200 */
[----:B------:R-:W1:Y:S01]  /*0310*/  LDC.64 R10, c[0x0][0x218] ;  /* 0x00008600ff0a7b82 */ /* 0x000e620000000a00 */
[----:B------:R-:W-:Y:S01]  /*0320*/  IMAD R20, R20, -0x16, R9 ;  /* 0xffffffea14147824 */ /* 0x000fe200078e0209 */
[----:B------:R-:W-:Y:S01]  /*0330*/  LEA.HI R18, R18, R23, RZ, 0x1e ;  /* 0x0000001712127211 */ /* 0x000fe200078ff0ff */
[----:B------:R-:W-:Y:S01]  /*0340*/  IMAD R9, R17, -0x16, R8 ;  /* 0xffffffea11097824 */ /* 0x000fe200078e0208 */
[----:B------:R-:W-:Y:S01]  /*0350*/  IADD3 R19, R19, R16, RZ ;  /* 0x0000001013137210 */ /* 0x000fe20007ffe0ff */
[----:B------:R-:W-:Y:S01]  /*0360*/  IMAD.IADD R5, R5, 0x1, R16 ;  /* 0x0000000105057824 */ /* 0x000fe200078e0210 */
[----:B------:R-:W-:Y:S01]  /*0370*/  IADD3 R8, R21, R16, RZ ;  /* 0x0000001015087210 */ /* 0x000fe20007ffe0ff */
[----:B-1----:R-:W-:Y:S01]  /*0380*/  IMAD R3, R18, -0x16, R17 ;  /* 0xffffffea12037824 */ /* 0x002fe200078e0211 */
[----:B------:R-:W-:Y:S01]  /*0390*/  IADD3 R2, R9, R16, RZ ;  /* 0x0000001009027210 */ /* 0x000fe20007ffe0ff */
[----:B------:R-:W-:-:S02]  /*03a0*/  IMAD R27, R20, 0x18, R5 ;  /* 0x00000018141b7824 */ /* 0x000fc400078e0205 */
[----:B------:R-:W-:Y:S01]  /*03b0*/  IMAD R19, R20, 0x18, R19 ;  /* 0x0000001814137824 */ /* 0x000fe200078e0213 */
[----:B------:R-:W1:Y:S01]  /*03c0*/  LDC.64 R4, c[0x0][0x228] ;  /* 0x00008a00ff047b82 */ /* 0x000e620000000a00 */
[C---:B------:R-:W-:Y:S02]  /*03d0*/  IMAD R9, R3.reuse, 0x18, R2 ;  /* 0x0000001803097824 */ /* 0x040fe400078e0202 */
[----:B------:R-:W-:Y:S02]  /*03e0*/  IMAD R3, R3, 0x18, R8 ;  /* 0x0000001803037824 */ /* 0x000fe400078e0208 */
[----:B0-----:R-:W-:-:S04]  /*03f0*/  IMAD.WIDE R26, R27, 0x4, R6 ;  /* 0x000000041b1a7825 */ /* 0x001fc800078e0206 */
[----:B------:R-:W-:-:S04]  /*0400*/  IMAD.WIDE R28, R19, 0x4, R6 ;  /* 0x00000004131c7825 */ /* 0x000fc800078e0206 */
[----:B------:R-:W-:-:S04]  /*0410*/  IMAD.WIDE R8, R9, 0x4, R6 ;  /* 0x0000000409087825 */ /* 0x000fc800078e0206 */
[----:B------:R-:W-:Y:S02]  /*0420*/  IMAD.WIDE R6, R3, 0x4, R6 ;  /* 0x0000000403067825 */ /* 0x000fe400078e0206 */
[----:B------:R-:W0:Y:S01]  /*0430*/  LDC.64 R2, c[0x0][0x230] ;  /* 0x00008c00ff027b82 */ /* 0x000e220000000a00 */
[----:B------:R-:W-:Y:S02]  /*0440*/  CS2R R16, SRZ ;  /* 0x0000000000107805 */ /* 0x000fe4000001ff00 */
[----:B------:R-:W-:Y:S02]  /*0450*/  CS2R R18, SRZ ;  /* 0x0000000000127805 */ /* 0x000fe4000001ff00 */
[----:B------:R-:W-:Y:S01]  /*0460*/  CS2R R22, SRZ ;  /* 0x0000000000167805 */ /* 0x000fe2000001ff00 */
[----:B------:R-:W-:Y:S01]  /*0470*/  IMAD.WIDE R10, R25, 0x4, R10 ;  /* 0x00000004190a7825 */ /* 0x000fe200078e020a */
[----:B------:R-:W-:Y:S01]  /*0480*/  CS2R R20, SRZ ;  /* 0x0000000000147805 */ /* 0x000fe2000001ff00 */
[----:B------:R1:W5:Y:S04]  /*0490*/  @!P0 LDG.E R16, desc[UR4][R26.64] ;  /* 0x000000041a108981 */ /* 0x000368000c1e1900 */
[----:B------:R-:W5:Y:S04]  /*04a0*/  @!P0 LDG.E.EL R19, desc[UR4][R10.64] ;  /* 0x000000040a138981 */ /* 0x000f68000c2e1900 */
[----:B------:R1:W5:Y:S04]  /*04b0*/  @!P0 LDG.E R18, desc[UR4][R8.64] ;  /* 0x0000000408128981 */ /* 0x000368000c1e1900 */
[----:B------:R-:W5:Y:S04]  /*04c0*/  @!P0 LDG.E.EL R23, desc[UR4][R10.64] ;  /* 0x000000040a178981 */ /* 0x000f68000c2e1900 */
[----:B------:R-:W5:Y:S04]  /*04d0*/  @!P0 LDG.E.EL R22, desc[UR4][R10.64] ;  /* 0x000000040a168981 */ /* 0x000f68000c2e1900 */
[----:B------:R1:W5:Y:S01]  /*04e0*/  @!P0 LDG.E.EL R20, desc[UR4][R10.64] ;  /* 0x000000040a148981 */ /* 0x000362000c2e1900 */
[----:B------:R-:W-:Y:S01]  /*04f0*/  IMAD.MOV.U32 R24, RZ, RZ, RZ ;  /* 0x000000ffff187224 */ /* 0x000fe200078e00ff */
[----:B-1----:R-:W-:-:S02]  /*0500*/  CS2R R26, SRZ ;  /* 0x00000000001a7805 */ /* 0x002fc4000001ff00 */
[----:B------:R1:W5:Y:S01]  /*0510*/  @!P0 LDG.E R17, desc[UR4][R28.64] ;  /* 0x000000041c118981 */ /* 0x000362000c1e1900 */
[----:B------:R-:W-:-:S03]  /*0520*/  MOV R9, RZ ;  /* 0x000000ff00097202 */ /* 0x000fc60000000f00 */
[----:B------:R0:W5:Y:S01]  /*0530*/  @!P0 LDG.E R21, desc[UR4][R6.64] ;  /* 0x0000000406158981 */ /* 0x000162000c1e1900 */
[----:B------:R-:W-:Y:S01]  /*0540*/  HFMA2.MMA R11, -RZ, RZ, 0, 0 ;  /* 0x00000000ff0b7435 */ /* 0x000fe200000001ff */
[----:B------:R-:W-:Y:S01]  /*0550*/  IMAD.WIDE R4, R25, 0x4, R4 ;  /* 0x0000000419047825 */ /* 0x000fe200078e0204 */
[----:B-1----:R-:W-:-:S03]  /*0560*/  MOV R28, RZ ;  /* 0x000000ff001c7202 */ /* 0x002fc60000000f00 */
[----:B0-----:R-:W-:Y:S01]  /*0570*/  IMAD.WIDE R2, R25, 0x4, R2 ;  /* 0x0000000419027825 */ /* 0x001fe200078e0202 */
[----:B------:R-:W5:Y:S01]  /*0580*/  @!P0 LDG.E.EL R24, desc[UR4][R4.64] ;  /* 0x0000000404188981 */ /* 0x000f62000c2e1900 */
[----:B------:R-:W-:-:S03]  /*0590*/  CS2R R6, SRZ ;  /* 0x0000000000067805 */ /* 0x000fc6000001ff00 */
[----:B------:R-:W5:Y:S04]  /*05a0*/  @!P0 LDG.E.EL R28, desc[UR4][R4.64] ;  /* 0x00000004041c8981 */ /* 0x000f68000c2e1900 */
[----:B------:R-:W5:Y:S04]  /*05b0*/  @!P0 LDG.E.EL R27, desc[UR4][R4.64] ;  /* 0x00000004041b8981 */ /* 0x000f68000c2e1900 */
[----:B------:R-:W5:Y:S04]  /*05c0*/  @!P0 LDG.E.EL R26, desc[UR4][R4.64] ;  /* 0x00000004041a8981 */ /* 0x000f68000c2e1900 */
[----:B------:R-:W5:Y:S04]  /*05d0*/  @!P0 LDG.E.EL R11, desc[UR4][R2.64] ;  /* 0x00000004020b8981 */ /* 0x000f68000c2e1900 */
[----:B------:R-:W5:Y:S04]  /*05e0*/  @!P0 LDG.E.EL R7, desc[UR4][R2.64] ;  /* 0x0000000402078981 */ /* 0x000f68000c2e1900 */
[----:B------:R-:W5:Y:S04]  /*05f0*/  @!P0 LDG.E.EL R6, desc[UR4][R2.64] ;  /* 0x0000000402068981 */ /* 0x000f68000c2e1900 */
[----:B------:R0:W5:Y:S01]  /*0600*/  @!P0 LDG.E.EL R9, desc[UR4][R2.64] ;  /* 0x0000000402098981 */ /* 0x000162000c2e1900 */
[----:B------:R-:W-:Y:S01]  /*0610*/  HFMA2.MMA R8, -RZ, RZ, 1.625, 0 ;  /* 0x3e800000ff087435 */ /* 0x000fe200000001ff */
[----:B0-----:R-:W0:Y:S02]  /*0620*/  LDC.64 R2, c[0x0][0x238] ;  /* 0x00008e00ff027b82 */ /* 0x001e240000000a00 */
[----:B0-----:R-:W-:-:S04]  /*0630*/  IMAD.WIDE R2, R0, 0x4, R2 ;  /* 0x0000000400027825 */ /* 0x001fc800078e0202 */
[----:B--2---:R-:W-:Y:S01]  /*0640*/  FADD R12, R12, 9.9999997473787516356e-06 ;  /* 0x3727c5ac0c0c7421 */ /* 0x004fe20000000000 */
[----:B---3--:R-:W-:-:S05]  /*0650*/  FADD R13, R13, 9.9999997473787516356e-06 ;  /* 0x3727c5ac0d0d7421 */ /* 0x008fca0000000000 */
[----:B------:R-:W0:Y:S08]  /*0660*/  MUFU.SQRT R12, R12 ;  /* 0x0000000c000c7308 */ /* 0x000e300000002000 */
[----:B------:R-:W1:Y:S01]  /*0670*/  MUFU.SQRT R13, R13 ;  /* 0x0000000d000d7308 */ /* 0x000e620000002000 */
[----:B----4-:R-:W-:Y:S01]  /*0680*/  FADD R14, R14, 9.9999997473787516356e-06 ;  /* 0x3727c5ac0e0e7421 */ /* 0x010fe20000000000 */
[----:B-----5:R-:W-:-:S06]  /*0690*/  FADD R15, R15, 9.9999997473787516356e-06 ;  /* 0x3727c5ac0f0f7421 */ /* 0x020fcc0000000000 */
[----:B------:R-:W2:Y:S01]  /*06a0*/  MUFU.SQRT R10, R14 ;  /* 0x0000000e000a7308 */ /* 0x000ea20000002000 */
[----:B0-----:R-:W-:-:S07]  /*06b0*/  FSETP.GT.AND P6, PT, R12, 8.50705917302346158658e+37, PT ;  /* 0x7e8000000c00780b */ /* 0x001fce0003fc4000 */
[----:B------:R-:W0:Y:S01]  /*06c0*/  MUFU.SQRT R15, R15 ;  /* 0x0000000f000f7308 */ /* 0x000e220000002000 */
[C---:B-1----:R-:W-:Y:S02]  /*06d0*/  FSETP.GT.AND P2, PT, R13.reuse, 8.50705917302346158658e+37, PT ;  /* 0x7e8000000d00780b */ /* 0x042fe40003f44000 */
[----:B------:R-:W-:Y:S02]  /*06e0*/  FSETP.GEU.AND P1, PT, R12, 1.175494350822287508e-38, PT ;  /* 0x008000000c00780b */ /* 0x000fe40003f2e000 */
[----:B------:R-:W-:Y:S01]  /*06f0*/  FSEL R5, R8, 1, P6 ;  /* 0x3f80000008057808 */ /* 0x000fe20003000000 */
[----:B------:R-:W-:Y:S01]  /*0700*/  @P6 FMUL R12, R12, 0.25 ;  /* 0x3e8000000c0c6820 */ /* 0x000fe20000400000 */
[C---:B--2---:R-:W-:Y:S02]  /*0710*/  FSETP.GT.AND P4, PT, R10.reuse, 8.50705917302346158658e+37, PT ;  /* 0x7e8000000a00780b */ /* 0x044fe40003f84000 */
[----:B------:R-:W-:Y:S02]  /*0720*/  FSETP.GEU.AND P3, PT, R13, 1.175494350822287508e-38, PT ;  /* 0x008000000d00780b */ /* 0x000fe40003f6e000 */
[----:B------:R-:W-:-:S02]  /*0730*/  FSETP.GEU.AND P5, PT, R10, 1.175494350822287508e-38, PT ;  /* 0x008000000a00780b */ /* 0x000fc40003fae000 */
[----:B0-----:R-:W-:Y:S01]  /*0740*/  FSETP.GT.AND P6, PT, R15, 8.50705917302346158658e+37, PT ;  /* 0x7e8000000f00780b */ /* 0x001fe20003fc4000 */
[----:B------:R-:W-:Y:S01]  /*0750*/  @P2 FMUL R13, R13, 0.25 ;  /* 0x3e8000000d0d2820 */ /* 0x000fe20000400000 */
[----:B------:R-:W-:Y:S02]  /*0760*/  FSEL R4, R8, 1, P2 ;  /* 0x3f80000008047808 */ /* 0x000fe40001000000 */
[----:B------:R-:W-:-:S03]  /*0770*/  FSETP.GEU.AND P2, PT, R15, 1.175494350822287508e-38, PT ;  /* 0x008000000f00780b */ /* 0x000fc60003f4e000 */
[----:B------:R-:W-:Y:S01]  /*0780*/  @P4 FMUL R10, R10, 0.25 ;  /* 0x3e8000000a0a4820 */ /* 0x000fe20000400000 */
[----:B------:R-:W-:Y:S01]  /*0790*/  @!P1 FMUL R12, R12, 16777216 ;  /* 0x4b8000000c0c9820 */ /* 0x000fe20000400000 */
[----:B------:R-:W-:Y:S02]  /*07a0*/  @!P3 FMUL R13, R13, 16777216 ;  /* 0x4b8000000d0db820 */ /* 0x000fe40000400000 */
[----:B------:R-:W-:Y:S02]  /*07b0*/  @!P5 FMUL R10, R10, 16777216 ;  /* 0x4b8000000a0ad820 */ /* 0x000fe40000400000 */
[----:B------:R-:W-:-:S04]  /*07c0*/  @P6 FMUL R15, R15, 0.25 ;  /* 0x3e8000000f0f6820 */ /* 0x000fc80000400000 */
[----:B------:R-:W-:Y:S01]  /*07d0*/  @!P2 FMUL R15, R15, 16777216 ;  /* 0x4b8000000f0fa820 */ /* 0x000fe20000400000 */
[----:B------:R-:W0:Y:S08]  /*07e0*/  MUFU.RCP R12, R12 ;  /* 0x0000000c000c7308 */ /* 0x000e300000001000 */
[----:B------:R-:W1:Y:S08]  /*07f0*/  MUFU.RCP R13, R13 ;  /* 0x0000000d000d7308 */ /* 0x000e700000001000 */
[----:B------:R-:W2:Y:S01]  /*0800*/  MUFU.RCP R10, R10 ;  /* 0x0000000a000a7308 */ /* 0x000ea20000001000 */
[----:B------:R-:W-:Y:S01]  /*0810*/  FADD R16, -R19, R16 ;  /* 0x0000001013107221 */ /* 0x000fe20000000100 */
[----:B------:R-:W-:-:S06]  /*0820*/  FSEL R19, R8, 1, P4 ;  /* 0x3f80000008137808 */ /* 0x000fcc0002000000 */
[----:B------:R-:W3:Y:S01]  /*0830*/  MUFU.RCP R14, R15 ;  /* 0x0000000f000e7308 */ /* 0x000ee20000001000 */
[----:B------:R-:W-:Y:S01]  /*0840*/  FADD R18, -R23, R18 ;  /* 0x0000001217127221 */ /* 0x000fe20000000100 */
[----:B------:R-:W-:Y:S01]  /*0850*/  FSEL R23, R8, 1, P6 ;  /* 0x3f80000008177808 */ /* 0x000fe20003000000 */
[----:B------:R-:W-:Y:S01]  /*0860*/  @!P1 FMUL R5, R5, 16777216 ;  /* 0x4b80000005059820 */ /* 0x000fe20000400000 */
[----:B------:R-:W-:Y:S01]  /*0870*/  @!P3 FMUL R4, R4, 16777216 ;  /* 0x4b8000000404b820 */ /* 0x000fe20000400000 */
[----:B------:R-:W-:Y:S02]  /*0880*/  @!P5 FMUL R19, R19, 16777216 ;  /* 0x4b8000001313d820 */ /* 0x000fe40000400000 */
[----:B------:R-:W-:Y:S01]  /*0890*/  @!P2 FMUL R23, R23, 16777216 ;  /* 0x4b8000001717a820 */ /* 0x000fe20000400000 */
[----:B0-----:R-:W-:Y:S01]  /*08a0*/  FMUL R5, R12, R5 ;  /* 0x000000050c057220 */ /* 0x001fe20000400000 */
[----:B-1----:R-:W-:Y:S01]  /*08b0*/  FMUL R4, R13, R4 ;  /* 0x000000040d047220 */ /* 0x002fe20000400000 */
[----:B------:R-:W-:Y:S01]  /*08c0*/  FADD R17, -R22, R17 ;  /* 0x0000001116117221 */ /* 0x000fe20000000100 */
[----:B--2---:R-:W-:Y:S01]  /*08d0*/  FMUL R19, R10, R19 ;  /* 0x000000130a137220 */ /* 0x004fe20000400000 */
[----:B------:R-:W-:Y:S01]  /*08e0*/  FADD R20, -R20, R21 ;  /* 0x0000001514147221 */ /* 0x000fe20000000100 */
[----:B---3--:R-:W-:Y:S01]  /*08f0*/  FMUL R23, R14, R23 ;  /* 0x000000170e177220 */ /* 0x008fe20000400000 */
[----:B------:R-:W-:Y:S01]  /*0900*/  FMUL R16, R5, R16 ;  /* 0x0000001005107220 */ /* 0x000fe20000400000 */
[----:B------:R-:W-:Y:S01]  /*0910*/  FMUL R4, R4, R17 ;  /* 0x0000001104047220 */ /* 0x000fe20000400000 */
[----:B------:R-:W-:Y:S01]  /*0920*/  FMUL R19, R19, R18 ;  /* 0x0000001213137220 */ /* 0x000fe20000400000 */
[----:B------:R-:W-:Y:S01]  /*0930*/  FMUL R20, R23, R20 ;  /* 0x0000001417147220 */ /* 0x000fe20000400000 */
[----:B------:R-:W-:Y:S01]  /*0940*/  FFMA R11, R16, R24, R11 ;  /* 0x00000018100b7223 */ /* 0x000fe2000000000b */
[----:B------:R-:W-:Y:S01]  /*0950*/  FFMA R4, R4, R28, R7 ;  /* 0x0000001c04047223 */ /* 0x000fe20000000007 */
[----:B------:R-:W-:Y:S01]  /*0960*/  FFMA R6, R19, R27, R6 ;  /* 0x0000001b13067223 */ /* 0x000fe20000000006 */
[----:B------:R-:W-:-:S02]  /*0970*/  FFMA R9, R20, R26, R9 ;  /* 0x0000001a14097223 */ /* 0x000fc40000000009 */
[----:B------:R-:W-:Y:S02]  /*0980*/  FSETP.GEU.AND P4, PT, R11, RZ, PT ;  /* 0x000000ff0b00720b */ /* 0x000fe40003f8e000 */
[----:B------:R-:W-:Y:S02]  /*0990*/  FSETP.GEU.AND P3, PT, R4, RZ, PT ;  /* 0x000000ff0400720b */ /* 0x000fe40003f6e000 */
[----:B------:R-:W-:Y:S02]  /*09a0*/  FSETP.GEU.AND P2, PT, R6, RZ, PT ;  /* 0x000000ff0600720b */ /* 0x000fe40003f4e000 */
[----:B------:R-:W-:Y:S02]  /*09b0*/  FSETP.GEU.AND P1, PT, R9, RZ, PT ;  /* 0x000000ff0900720b */ /* 0x000fe40003f2e000 */
[----:B------:R-:W-:Y:S02]  /*09c0*/  SEL R12, R11, RZ, P4 ;  /* 0x000000ff0b0c7207 */ /* 0x000fe40002000000 */
[----:B------:R-:W-:-:S02]  /*09d0*/  SEL R13, R4, RZ, P3 ;  /* 0x000000ff040d7207 */ /* 0x000fc40001800000 */
[----:B------:R-:W-:Y:S02]  /*09e0*/  SEL R14, R6, RZ, P2 ;  /* 0x000000ff060e7207 */ /* 0x000fe40001000000 */
[----:B------:R-:W-:Y:S01]  /*09f0*/  SEL R15, R9, RZ, P1 ;  /* 0x000000ff090f7207 */ /* 0x000fe20000800000 */
[----:B------:R-:W-:Y:S06]  /*0a00*/  @P0 EXIT ;  /* 0x000000000000094d */ /* 0x000fec0003800000 */
[----:B------:R-:W-:Y:S01]  /*0a10*/  STG.E.128 desc[UR4][R2.64], R12 ;  /* 0x0000000c02007986 */ /* 0x000fe2000c101d04 */
[----:B------:R-:W-:Y:S05]  /*0a20*/  EXIT ;  /* 0x000000000000794d */ /* 0x000fea0003800000 */
.L_x_0:
[----:B------:R-:W-:-:S00]  /*0a30*/  BRA `(.L_x_0) ;  /* 0xfffffffc00fc7947 */ /* 0x000fc0000383ffff */
[----:B------:R-:W-:-:S00]  /*0a40*/  NOP ;  /* 0x0000000000007918 */ /* 0x000fc00000000000 */
        /* <DEDUP_REMOVED lines=11> */
.L_x_1:


//--------------------- .nv.global.init           --------------------------
	.section	.nv.global.init,"aw",@progbits
.nv.global.init:
	.type		_$_str,@object
	.size		_$_str,(_$_str_$_2 - _$_str)
_$_str:
        /*0000*/ 	.byte	0x5f, 0x5f, 0x43, 0x55, 0x44, 0x41, 0x5f, 0x46, 0x54, 0x5a, 0x00
	.type		_$_str_$_2,@object
	.size		_$_str_$_2,(.L_1 - _$_str_$_2)
_$_str_$_2:
        /*000b*/ 	.byte	0x5f, 0x5f, 0x43, 0x55, 0x44, 0x41, 0x5f, 0x50, 0x52, 0x45, 0x43, 0x5f, 0x53, 0x51, 0x52, 0x54
        /*001b*/ 	.byte	0x00
.L_1:


//--------------------- .nv.constant0.triton_poi_fused_clone_13 --------------------------
	.section	.nv.constant0.triton_poi_fused_clone_13,"a",@progbits
	.sectionflags	@""
	.align	4
.nv.constant0.triton_poi_fused_clone_13:
	.zero		580
